//
// Generated by NVIDIA NVVM Compiler
//
// Compiler Build ID: CL-36424714
// Cuda compilation tools, release 13.0, V13.0.88
// Based on NVVM 20.0.0
//

.version 9.0
.target sm_100
.address_size 64

	// .globl	_Z14convolution_1dPiS_i
.const .align 4 .b8 mask[28];
.extern .shared .align 16 .b8 s_array[];

.visible .entry _Z14convolution_1dPiS_i(
	.param .u64 .ptr .align 1 _Z14convolution_1dPiS_i_param_0,
	.param .u64 .ptr .align 1 _Z14convolution_1dPiS_i_param_1,
	.param .u32 _Z14convolution_1dPiS_i_param_2
)
{
	.reg .pred 	%p<2>;
	.reg .b32 	%r<33>;
	.reg .b64 	%rd<11>;

	ld.param.u64 	%rd3, [_Z14convolution_1dPiS_i_param_0];
	ld.param.u64 	%rd2, [_Z14convolution_1dPiS_i_param_1];
	cvta.to.global.u64 	%rd4, %rd3;
	mov.u32 	%r4, %ctaid.x;
	mov.u32 	%r1, %ntid.x;
	mov.u32 	%r5, %tid.x;
	mad.lo.s32 	%r2, %r4, %r1, %r5;
	mul.wide.s32 	%rd5, %r2, 4;
	add.s64 	%rd1, %rd4, %rd5;
	ld.global.u32 	%r6, [%rd1];
	shl.b32 	%r7, %r5, 2;
	mov.u32 	%r8, s_array;
	add.s32 	%r3, %r8, %r7;
	st.shared.u32 	[%r3], %r6;
	setp.gt.u32 	%p1, %r5, 5;
	@%p1 bra 	$L__BB0_2;
	shl.b32 	%r9, %r1, 2;
	cvt.u64.u32 	%rd6, %r9;
	add.s64 	%rd7, %rd1, %rd6;
	ld.global.u32 	%r10, [%rd7];
	add.s32 	%r11, %r3, %r9;
	st.shared.u32 	[%r11], %r10;
$L__BB0_2:
	bar.sync 	0;
	ld.shared.u32 	%r12, [%r3];
	ld.const.u32 	%r13, [mask];
	mul.lo.s32 	%r14, %r13, %r12;
	ld.shared.u32 	%r15, [%r3+4];
	ld.const.u32 	%r16, [mask+4];
	mad.lo.s32 	%r17, %r16, %r15, %r14;
	ld.shared.u32 	%r18, [%r3+8];
	ld.const.u32 	%r19, [mask+8];
	mad.lo.s32 	%r20, %r19, %r18, %r17;
	ld.shared.u32 	%r21, [%r3+12];
	ld.const.u32 	%r22, [mask+12];
	mad.lo.s32 	%r23, %r22, %r21, %r20;
	ld.shared.u32 	%r24, [%r3+16];
	ld.const.u32 	%r25, [mask+16];
	mad.lo.s32 	%r26, %r25, %r24, %r23;
	ld.shared.u32 	%r27, [%r3+20];
	ld.const.u32 	%r28, [mask+20];
	mad.lo.s32 	%r29, %r28, %r27, %r26;
	ld.shared.u32 	%r30, [%r3+24];
	ld.const.u32 	%r31, [mask+24];
	mad.lo.s32 	%r32, %r31, %r30, %r29;
	cvta.to.global.u64 	%rd8, %rd2;
	add.s64 	%rd10, %rd8, %rd5;
	st.global.u32 	[%rd10], %r32;
	ret;

}


// ===== COMPILED SASS (sm_100) =====

	.target	sm_100

	.elftype	@"ET_EXEC"


//--------------------- .note.nv.tkinfo           --------------------------
	.section	.note.nv.tkinfo,"",@"SHT_NOTE"
	.sectionflags	@"SHF_NOTE_NV_TKINFO"
	.tkinfo
        /*0018*/ 	.word	0x00000002
        /*0030*/ 	.string	""
        /*0030*/ 	.string	"ptxas"
        /*0030*/ 	.string	"Cuda compilation tools, release 13.0, V13.0.88"
        /*0030*/ 	.string	"Build cuda_13.0.r13.0/compiler.36424714_0"
        /*0030*/ 	.string	"-arch sm_100 -m 64 "



//--------------------- .note.nv.cuinfo           --------------------------
	.section	.note.nv.cuinfo,"",@"SHT_NOTE"
	.sectionflags	@"SHF_NOTE_NV_CUINFO"
        /*0018*/ 	.short	0x0002
        /*001a*/ 	.short	0x0064
        /*001c*/ 	.short	0x0082
	.zero		2


//--------------------- .nv.info                  --------------------------
	.section	.nv.info,"",@"SHT_CUDA_INFO"
	.align	4


	//----- nvinfo : EIATTR_REGCOUNT
	.align		4
        /*0000*/ 	.byte	0x04, 0x2f
        /*0002*/ 	.short	(.L_2 - .L_1)
	.align		4
.L_1:
        /*0004*/ 	.word	index@(_Z14convolution_1dPiS_i)
        /*0008*/ 	.word	0x00000018


	//----- nvinfo : EIATTR_FRAME_SIZE
	.align		4
.L_2:
        /*000c*/ 	.byte	0x04, 0x11
        /*000e*/ 	.short	(.L_4 - .L_3)
	.align		4
.L_3:
        /*0010*/ 	.word	index@(_Z14convolution_1dPiS_i)
        /*0014*/ 	.word	0x00000000


	//----- nvinfo : EIATTR_MIN_STACK_SIZE
	.align		4
.L_4:
        /*0018*/ 	.byte	0x04, 0x12
        /*001a*/ 	.short	(.L_6 - .L_5)
	.align		4
.L_5:
        /*001c*/ 	.word	index@(_Z14convolution_1dPiS_i)
        /*0020*/ 	.word	0x00000000
.L_6:


//--------------------- .nv.compat                --------------------------
	.section	.nv.compat,"",@"SHT_CUDA_COMPAT_INFO"
	.align	4
        /*0000*/ 	.byte	0x02, 0x09, 0x00, 0x00, 0x02, 0x02, 0x01, 0x00, 0x02, 0x05, 0x05, 0x00, 0x03, 0x07, 0x01, 0x01
        /*0010*/ 	.byte	0x02, 0x03, 0x00, 0x00, 0x02, 0x06, 0x01, 0x00, 0x04, 0x0b, 0x08, 0x00, 0x09, 0x00, 0x00, 0x00
        /*0020*/ 	.byte	0x00, 0x00, 0x00, 0x00


//--------------------- .nv.info._Z14convolution_1dPiS_i --------------------------
	.section	.nv.info._Z14convolution_1dPiS_i,"",@"SHT_CUDA_INFO"
	.sectionflags	@""
	.align	4


	//----- nvinfo : EIATTR_CUDA_API_VERSION
	.align		4
        /*0000*/ 	.byte	0x04, 0x37
        /*0002*/ 	.short	(.L_8 - .L_7)
.L_7:
        /*0004*/ 	.word	0x00000082


	//----- nvinfo : EIATTR_KPARAM_INFO
	.align		4
.L_8:
        /*0008*/ 	.byte	0x04, 0x17
        /*000a*/ 	.short	(.L_10 - .L_9)
.L_9:
        /*000c*/ 	.word	0x00000000
        /*0010*/ 	.short	0x0002
        /*0012*/ 	.short	0x0010
        /*0014*/ 	.byte	0x00, 0xf0, 0x11, 0x00


	//----- nvinfo : EIATTR_KPARAM_INFO
	.align		4
.L_10:
        /*0018*/ 	.byte	0x04, 0x17
        /*001a*/ 	.short	(.L_12 - .L_11)
.L_11:
        /*001c*/ 	.word	0x00000000
        /*0020*/ 	.short	0x0001
        /*0022*/ 	.short	0x0008
        /*0024*/ 	.byte	0x00, 0xf5, 0x21, 0x00


	//----- nvinfo : EIATTR_KPARAM_INFO
	.align		4
.L_12:
        /*0028*/ 	.byte	0x04, 0x17
        /*002a*/ 	.short	(.L_14 - .L_13)
.L_13:
        /*002c*/ 	.word	0x00000000
        /*0030*/ 	.short	0x0000
        /*0032*/ 	.short	0x0000
        /*0034*/ 	.byte	0x00, 0xf5, 0x21, 0x00


	//----- nvinfo : EIATTR_SPARSE_MMA_MASK
	.align		4
.L_14:
        /*0038*/ 	.byte	0x03, 0x50
        /*003a*/ 	.short	0x0000


	//----- nvinfo : EIATTR_MAXREG_COUNT
	.align		4
        /*003c*/ 	.byte	0x03, 0x1b
        /*003e*/ 	.short	0x00ff


	//----- nvinfo : EIATTR_NUM_BARRIERS
	.align		4
        /*0040*/ 	.byte	0x02, 0x4c
        /*0042*/ 	.byte	0x01
	.zero		1


	//----- nvinfo : EIATTR_MERCURY_ISA_VERSION
	.align		4
        /*0044*/ 	.byte	0x03, 0x5f
        /*0046*/ 	.short	0x0101


	//----- nvinfo : EIATTR_VRC_CTA_INIT_COUNT
	.align		4
        /*0048*/ 	.byte	0x02, 0x4a
	.zero		1
	.zero		1


	//----- nvinfo : EIATTR_EXIT_INSTR_OFFSETS
	.align		4
        /*004c*/ 	.byte	0x04, 0x1c
        /*004e*/ 	.short	(.L_16 - .L_15)


	//   ....[0]....
.L_15:
        /*0050*/ 	.word	0x000002a0


	//----- nvinfo : EIATTR_CBANK_PARAM_SIZE
	.align		4
.L_16:
        /*0054*/ 	.byte	0x03, 0x19
        /*0056*/ 	.short	0x0014


	//----- nvinfo : EIATTR_PARAM_CBANK
	.align		4
        /*0058*/ 	.byte	0x04, 0x0a
        /*005a*/ 	.short	(.L_18 - .L_17)
	.align		4
.L_17:
        /*005c*/ 	.word	index@(.nv.constant0._Z14convolution_1dPiS_i)
        /*0060*/ 	.short	0x0380
        /*0062*/ 	.short	0x0014


	//----- nvinfo : EIATTR_SW_WAR
	.align		4
.L_18:
        /*0064*/ 	.byte	0x04, 0x36
        /*0066*/ 	.short	(.L_20 - .L_19)
.L_19:
        /*0068*/ 	.word	0x00000008
.L_20:


//--------------------- .nv.callgraph             --------------------------
	.section	.nv.callgraph,"",@"SHT_CUDA_CALLGRAPH"
	.align	4
	.sectionentsize	8
	.align		4
        /*0000*/ 	.word	0x00000000
	.align		4
        /*0004*/ 	.word	0xffffffff
	.align		4
        /*0008*/ 	.word	0x00000000
	.align		4
        /*000c*/ 	.word	0xfffffffe
	.align		4
        /*0010*/ 	.word	0x00000000
	.align		4
        /*0014*/ 	.word	0xfffffffd
	.align		4
        /*0018*/ 	.word	0x00000000
	.align		4
        /*001c*/ 	.word	0xfffffffc


//--------------------- .nv.constant3             --------------------------
	.section	.nv.constant3,"a",@progbits
	.align	4
.nv.constant3:
	.type		mask,@object
	.size		mask,(.L_0 - mask)
mask:
	.zero		28
.L_0:


//--------------------- .text._Z14convolution_1dPiS_i --------------------------
	.section	.text._Z14convolution_1dPiS_i,"ax",@progbits
	.align	128
        .global         _Z14convolution_1dPiS_i
        .type           _Z14convolution_1dPiS_i,@function
        .size           _Z14convolution_1dPiS_i,(.L_x_1 - _Z14convolution_1dPiS_i)
        .other          _Z14convolution_1dPiS_i,@"STO_CUDA_ENTRY STV_DEFAULT"
_Z14convolution_1dPiS_i:
.text._Z14convolution_1dPiS_i:
[----:B------:R-:W-:Y:S01]  /*0000*/  LDC R1, c[0x0][0x37c] ;  /* 0x0000df00ff017b82 */ /* 0x000fe20000000800 */
[----:B------:R-:W0:Y:S07]  /*0010*/  S2R R9, SR_TID.X ;  /* 0x0000000000097919 */ /* 0x000e2e0000002100 */
[----:B------:R-:W1:Y:S01]  /*0020*/  S2UR UR4, SR_CTAID.X ;  /* 0x00000000000479c3 */ /* 0x000e620000002500 */
[----:B------:R-:W2:Y:S01]  /*0030*/  LDCU.64 UR6, c[0x0][0x358] ;  /* 0x00006b00ff0677ac */ /* 0x000ea20008000a00 */
[----:B------:R-:W3:Y:S06]  /*0040*/  LDCU.128 UR8, c[0x3][URZ] ;  /* 0x00c00000ff0877ac */ /* 0x000eec0008000c00 */
[----:B------:R-:W1:Y:S08]  /*0050*/  LDC R0, c[0x0][0x360] ;  /* 0x0000d800ff007b82 */ /* 0x000e700000000800 */
[----:B------:R-:W4:Y:S01]  /*0060*/  LDC.64 R2, c[0x0][0x380] ;  /* 0x0000e000ff027b82 */ /* 0x000f220000000a00 */
[----:B0-----:R-:W-:Y:S01]  /*0070*/  ISETP.GT.U32.AND P0, PT, R9, 0x5, PT ;  /* 0x000000050900780c */ /* 0x001fe20003f04070 */
[----:B-1----:R-:W-:-:S04]  /*0080*/  IMAD R7, R0, UR4, R9 ;  /* 0x0000000400077c24 */ /* 0x002fc8000f8e0209 */
[----:B----4-:R-:W-:-:S08]  /*0090*/  IMAD.WIDE R2, R7, 0x4, R2 ;  /* 0x0000000407027825 */ /* 0x010fd000078e0202 */
[----:B------:R-:W-:-:S04]  /*00a0*/  @!P0 SHF.L.U32 R0, R0, 0x2, RZ ;  /* 0x0000000200008819 */ /* 0x000fc800000006ff */
[----:B------:R-:W-:Y:S02]  /*00b0*/  @!P0 IADD3 R4, P1, PT, R2, R0, RZ ;  /* 0x0000000002048210 */ /* 0x000fe40007f3e0ff */
[----:B--2---:R-:W2:Y:S02]  /*00c0*/  LDG.E R2, desc[UR6][R2.64] ;  /* 0x0000000602027981 */ /* 0x004ea4000c1e1900 */
[----:B------:R-:W-:-:S05]  /*00d0*/  @!P0 IADD3.X R5, PT, PT, RZ, R3, RZ, P1, !PT ;  /* 0x00000003ff058210 */ /* 0x000fca0000ffe4ff */
[----:B------:R-:W4:Y:S01]  /*00e0*/  @!P0 LDG.E R4, desc[UR6][R4.64] ;  /* 0x0000000604048981 */ /* 0x000f22000c1e1900 */
[----:B------:R-:W0:Y:S01]  /*00f0*/  S2UR UR5, SR_CgaCtaId ;  /* 0x00000000000579c3 */ /* 0x000e220000008800 */
[----:B------:R-:W-:Y:S02]  /*0100*/  UMOV UR4, 0x400 ;  /* 0x0000040000047882 */ /* 0x000fe40000000000 */
[----:B0-----:R-:W-:-:S06]  /*0110*/  ULEA UR4, UR5, UR4, 0x18 ;  /* 0x0000000405047291 */ /* 0x001fcc000f8ec0ff */
[----:B------:R-:W-:-:S04]  /*0120*/  LEA R9, R9, UR4, 0x2 ;  /* 0x0000000409097c11 */ /* 0x000fc8000f8e10ff */
[----:B------:R-:W-:Y:S01]  /*0130*/  @!P0 IADD3 R11, PT, PT, R9, R0, RZ ;  /* 0x00000000090b8210 */ /* 0x000fe20007ffe0ff */
[----:B------:R-:W0:Y:S01]  /*0140*/  LDCU.64 UR4, c[0x3][0x10] ;  /* 0x00c00200ff0477ac */ /* 0x000e220008000a00 */
[----:B--2---:R1:W-:Y:S04]  /*0150*/  STS [R9], R2 ;  /* 0x0000000209007388 */ /* 0x0043e80000000800 */
[----:B----4-:R-:W-:Y:S01]  /*0160*/  @!P0 STS [R11], R4 ;  /* 0x000000040b008388 */ /* 0x010fe20000000800 */
[----:B-1----:R-:W1:Y:S08]  /*0170*/  LDC.64 R2, c[0x0][0x388] ;  /* 0x0000e200ff027b82 */ /* 0x002e700000000a00 */
[----:B------:R-:W-:Y:S06]  /*0180*/  BAR.SYNC.DEFER_BLOCKING 0x0 ;  /* 0x0000000000007b1d */ /* 0x000fec0000010000 */
[----:B------:R-:W3:Y:S04]  /*0190*/  LDS R0, [R9] ;  /* 0x0000000009007984 */ /* 0x000ee80000000800 */
[----:B------:R-:W2:Y:S04]  /*01a0*/  LDS R13, [R9+0x4] ;  /* 0x00000400090d7984 */ /* 0x000ea80000000800 */
[----:B------:R-:W4:Y:S04]  /*01b0*/  LDS R5, [R9+0x8] ;  /* 0x0000080009057984 */ /* 0x000f280000000800 */
[----:B------:R-:W5:Y:S04]  /*01c0*/  LDS R15, [R9+0xc] ;  /* 0x00000c00090f7984 */ /* 0x000f680000000800 */
[----:B------:R-:W0:Y:S04]  /*01d0*/  LDS R17, [R9+0x10] ;  /* 0x0000100009117984 */ /* 0x000e280000000800 */
[----:B------:R-:W1:Y:S04]  /*01e0*/  LDS R19, [R9+0x14] ;  /* 0x0000140009137984 */ /* 0x000e680000000800 */
[----:B------:R-:W1:Y:S01]  /*01f0*/  LDS R21, [R9+0x18] ;  /* 0x0000180009157984 */ /* 0x000e620000000800 */
[----:B---3--:R-:W-:Y:S01]  /*0200*/  IMAD R0, R0, UR8, RZ ;  /* 0x0000000800007c24 */ /* 0x008fe2000f8e02ff */
[----:B------:R-:W3:Y:S03]  /*0210*/  LDCU UR8, c[0x3][0x18] ;  /* 0x00c00300ff0877ac */ /* 0x000ee60008000800 */
[----:B--2---:R-:W-:-:S04]  /*0220*/  IMAD R0, R13, UR9, R0 ;  /* 0x000000090d007c24 */ /* 0x004fc8000f8e0200 */
[----:B----4-:R-:W-:-:S04]  /*0230*/  IMAD R0, R5, UR10, R0 ;  /* 0x0000000a05007c24 */ /* 0x010fc8000f8e0200 */
[----:B-----5:R-:W-:-:S04]  /*0240*/  IMAD R0, R15, UR11, R0 ;  /* 0x0000000b0f007c24 */ /* 0x020fc8000f8e0200 */
[----:B0-----:R-:W-:-:S04]  /*0250*/  IMAD R0, R17, UR4, R0 ;  /* 0x0000000411007c24 */ /* 0x001fc8000f8e0200 */
[----:B-1----:R-:W-:Y:S02]  /*0260*/  IMAD R0, R19, UR5, R0 ;  /* 0x0000000513007c24 */ /* 0x002fe4000f8e0200 */
[----:B------:R-:W-:-:S04]  /*0270*/  IMAD.WIDE R2, R7, 0x4, R2 ;  /* 0x0000000407027825 */ /* 0x000fc800078e0202 */
[----:B---3--:R-:W-:-:S05]  /*0280*/  IMAD R21, R21, UR8, R0 ;  /* 0x0000000815157c24 */ /* 0x008fca000f8e0200 */
[----:B------:R-:W-:Y:S01]  /*0290*/  STG.E desc[UR6][R2.64], R21 ;  /* 0x0000001502007986 */ /* 0x000fe2000c101906 */
[----:B------:R-:W-:Y:S05]  /*02a0*/  EXIT ;  /* 0x000000000000794d */ /* 0x000fea0003800000 */
.L_x_0:
[----:B------:R-:W-:-:S00]  /*02b0*/  BRA `(.L_x_0) ;  /* 0xfffffffc00fc7947 */ /* 0x000fc0000383ffff */
[----:B------:R-:W-:-:S00]  /*02c0*/  NOP ;  /* 0x0000000000007918 */ /* 0x000fc00000000000 */
        /* <DEDUP_REMOVED lines=11> */
.L_x_1:


//--------------------- .nv.shared._Z14convolution_1dPiS_i --------------------------
	.section	.nv.shared._Z14convolution_1dPiS_i,"aw",@nobits
	.sectionflags	@""
	.align	16
	.zero		1024


//--------------------- .nv.shared.reserved.0     --------------------------
	.section	.nv.shared.reserved.0,"aw",@nobits
	.weak		__nv_reservedSMEM_offset_0_alias
	.size		__nv_reservedSMEM_offset_0_alias, 0, 64
	.other		__nv_reservedSMEM_offset_0_alias,@"STO_CUDA_RESERVED_SHARED STV_DEFAULT"
__nv_reservedSMEM_offset_0_alias:
	.zero		0
	.zero		64


//--------------------- .nv.constant0._Z14convolution_1dPiS_i --------------------------
	.section	.nv.constant0._Z14convolution_1dPiS_i,"a",@progbits
	.sectionflags	@""
	.align	4
.nv.constant0._Z14convolution_1dPiS_i:
	.zero		916


//--------------------- SYMBOLS --------------------------

	.type		.nv.reservedSmem.offset0,@object
	.size		.nv.reservedSmem.offset0,0x4
	.type		.nv.reservedSmem.cap,@object
	.size		.nv.reservedSmem.cap,0x4
